	.headerflags	@"EF_CUDA_TEXMODE_UNIFIED EF_CUDA_64BIT_ADDRESS EF_CUDA_SM86 EF_CUDA_VIRTUAL_SM(EF_CUDA_SM86)"
	.elftype	@"ET_EXEC"


//--------------------- .nv.info                  --------------------------
	.section	.nv.info,"",@"SHT_CUDA_INFO"
	.align	4


	//----- nvinfo : EIATTR_REGCOUNT
	.align		4
        /*0000*/ 	.byte	0x04, 0x2f
        /*0002*/ 	.short	(.L_1 - .L_0)
	.align		4
.L_0:
        /*0004*/ 	.word	index@(triton_mm)
        /*0008*/ 	.word	0x00000040


	//----- nvinfo : EIATTR_MIN_STACK_SIZE
	.align		4
.L_1:
        /*000c*/ 	.byte	0x04, 0x12
        /*000e*/ 	.short	(.L_3 - .L_2)
	.align		4
.L_2:
        /*0010*/ 	.word	index@(triton_mm)
        /*0014*/ 	.word	0x00000000


	//----- nvinfo : EIATTR_FRAME_SIZE
	.align		4
.L_3:
        /*0018*/ 	.byte	0x04, 0x11
        /*001a*/ 	.short	(.L_5 - .L_4)
	.align		4
.L_4:
        /*001c*/ 	.word	index@(triton_mm)
        /*0020*/ 	.word	0x00000000


	//----- nvinfo : EIATTR_MIN_STACK_SIZE
	.align		4
.L_5:
        /*0024*/ 	.byte	0x04, 0x12
        /*0026*/ 	.short	(.L_7 - .L_6)
	.align		4
.L_6:
        /*0028*/ 	.word	index@(triton_mm)
        /*002c*/ 	.word	0x00000000
.L_7:


//--------------------- .nv.info.triton_mm        --------------------------
	.section	.nv.info.triton_mm,"",@"SHT_CUDA_INFO"
	.sectionflags	@""
	.align	4


	//----- nvinfo : EIATTR_CUDA_API_VERSION
	.align		4
        /*0000*/ 	.byte	0x04, 0x37
        /*0002*/ 	.short	(.L_9 - .L_8)
.L_8:
        /*0004*/ 	.word	0x0000007c


	//----- nvinfo : EIATTR_SW2861232_WAR
	.align		4
.L_9:
        /*0008*/ 	.byte	0x01, 0x35
	.zero		2


	//----- nvinfo : EIATTR_PARAM_CBANK
	.align		4
        /*000c*/ 	.byte	0x04, 0x0a
        /*000e*/ 	.short	(.L_11 - .L_10)
	.align		4
.L_10:
        /*0010*/ 	.word	index@(.nv.constant0.triton_mm)
        /*0014*/ 	.short	0x0160
        /*0016*/ 	.short	0x0020


	//----- nvinfo : EIATTR_CBANK_PARAM_SIZE
	.align		4
.L_11:
        /*0018*/ 	.byte	0x03, 0x19
        /*001a*/ 	.short	0x0020


	//----- nvinfo : EIATTR_KPARAM_INFO
	.align		4
        /*001c*/ 	.byte	0x04, 0x17
        /*001e*/ 	.short	(.L_13 - .L_12)
.L_12:
        /*0020*/ 	.word	0x00000000
        /*0024*/ 	.short	0x0003
        /*0026*/ 	.short	0x0018
        /*0028*/ 	.byte	0x00, 0xf4, 0x21, 0x00


	//----- nvinfo : EIATTR_KPARAM_INFO
	.align		4
.L_13:
        /*002c*/ 	.byte	0x04, 0x17
        /*002e*/ 	.short	(.L_15 - .L_14)
.L_14:
        /*0030*/ 	.word	0x00000000
        /*0034*/ 	.short	0x0002
        /*0036*/ 	.short	0x0010
        /*0038*/ 	.byte	0x00, 0xf4, 0x21, 0x00


	//----- nvinfo : EIATTR_KPARAM_INFO
	.align		4
.L_15:
        /*003c*/ 	.byte	0x04, 0x17
        /*003e*/ 	.short	(.L_17 - .L_16)
.L_16:
        /*0040*/ 	.word	0x00000000
        /*0044*/ 	.short	0x0001
        /*0046*/ 	.short	0x0008
        /*0048*/ 	.byte	0x00, 0xf4, 0x21, 0x00


	//----- nvinfo : EIATTR_KPARAM_INFO
	.align		4
.L_17:
        /*004c*/ 	.byte	0x04, 0x17
        /*004e*/ 	.short	(.L_19 - .L_18)
.L_18:
        /*0050*/ 	.word	0x00000000
        /*0054*/ 	.short	0x0000
        /*0056*/ 	.short	0x0000
        /*0058*/ 	.byte	0x00, 0xf4, 0x21, 0x00


	//----- nvinfo : EIATTR_MAXREG_COUNT
	.align		4
.L_19:
        /*005c*/ 	.byte	0x03, 0x1b
        /*005e*/ 	.short	0x00ff


	//----- nvinfo : EIATTR_EXIT_INSTR_OFFSETS
	.align		4
        /*0060*/ 	.byte	0x04, 0x1c
        /*0062*/ 	.short	(.L_21 - .L_20)


	//   ....[0]....
.L_20:
        /*0064*/ 	.word	0x00002df0


	//   ....[1]....
        /*0068*/ 	.word	0x00002e40


	//----- nvinfo : EIATTR_REQNTID
	.align		4
.L_21:
        /*006c*/ 	.byte	0x04, 0x10
        /*006e*/ 	.short	(.L_23 - .L_22)
.L_22:
        /*0070*/ 	.word	0x00000100
        /*0074*/ 	.word	0x00000001
        /*0078*/ 	.word	0x00000001
.L_23:


//--------------------- .nv.callgraph             --------------------------
	.section	.nv.callgraph,"",@"SHT_CUDA_CALLGRAPH"
	.align	4
	.sectionentsize	8
	.align		4
        /*0000*/ 	.word	0x00000000
	.align		4
        /*0004*/ 	.word	0xffffffff
	.align		4
        /*0008*/ 	.word	0x00000000
	.align		4
        /*000c*/ 	.word	0xfffffffe
	.align		4
        /*0010*/ 	.word	0x00000000
	.align		4
        /*0014*/ 	.word	0xfffffffd
	.align		4
        /*0018*/ 	.word	0x00000000
	.align		4
        /*001c*/ 	.word	0xfffffffc


//--------------------- .nv.rel.action            --------------------------
	.section	.nv.rel.action,"",@"SHT_CUDA_RELOCINFO"
	.align	8
	.sectionentsize	8
        /*0000*/ 	.byte	0x73, 0x00, 0x00, 0x00, 0x00, 0x00, 0x00, 0x00, 0x00, 0x00, 0x00, 0x11, 0x25, 0x00, 0x05, 0x36


//--------------------- .nv.constant0.triton_mm   --------------------------
	.section	.nv.constant0.triton_mm,"a",@progbits
	.sectionflags	@""
	.align	4
.nv.constant0.triton_mm:
	.zero		384


//--------------------- .text.triton_mm           --------------------------
	.section	.text.triton_mm,"ax",@progbits
	.sectionflags	@"SHF_BARRIERS=1"
	.sectioninfo	@"SHI_REGISTERS=64"
	.align	128
        .global         triton_mm
        .type           triton_mm,@function
        .size           triton_mm,(.L_x_1 - triton_mm)
        .other          triton_mm,@"STO_CUDA_ENTRY STV_DEFAULT"
triton_mm:
.text.triton_mm:
[----:B------:R-:W-:Y:S02]  /*0000*/  IMAD.MOV.U32 R1, RZ, RZ, c[0x0][0x28] ;  /* 0x00000a00ff017624 */ /* 0x000fe400078e00ff */
[----:B------:R-:W1:Y:S01]  /*0010*/  S2R R11, SR_CTAID.X ;  /* 0x00000000000b7919 */ /* 0x000e620000002500 */
[----:B------:R-:W-:Y:S01]  /*0020*/  IMAD.MOV.U32 R5, RZ, RZ, -0x8 ;  /* 0xfffffff8ff057424 */ /* 0x000fe200078e00ff */
[----:B------:R-:W-:Y:S01]  /*0030*/  ULDC.64 UR4, c[0x0][0x118] ;  /* 0x0000460000047ab9 */ /* 0x000fe20000000a00 */
[----:B------:R-:W-:Y:S01]  /*0040*/  IMAD.MOV.U32 R24, RZ, RZ, 0x2 ;  /* 0x00000002ff187424 */ /* 0x000fe200078e00ff */
[----:B------:R-:W2:Y:S01]  /*0050*/  S2R R49, SR_TID.X ;  /* 0x0000000000317919 */ /* 0x000ea20000002100 */
[----:B-1----:R-:W-:Y:S01]  /*0060*/  IMAD.HI R0, R11, 0x2aaaaaab, RZ ;  /* 0x2aaaaaab0b007827 */ /* 0x002fe200078e02ff */
[----:B--2---:R-:W-:-:S04]  /*0070*/  LOP3.LUT R48, R49, 0x10, RZ, 0xc0, !PT ;  /* 0x0000001031307812 */ /* 0x004fc800078ec0ff */
[----:B------:R-:W-:Y:S02]  /*0080*/  SHF.R.U32.HI R3, RZ, 0x1f, R0 ;  /* 0x0000001fff037819 */ /* 0x000fe40000011600 */
[----:B------:R-:W-:Y:S02]  /*0090*/  SHF.R.U32.HI R58, RZ, 0x1, R48 ;  /* 0x00000001ff3a7819 */ /* 0x000fe40000011630 */
[----:B------:R-:W-:-:S05]  /*00a0*/  LEA.HI.SX32 R0, R0, R3, 0x1a ;  /* 0x0000000300007211 */ /* 0x000fca00078fd2ff */
[C---:B------:R-:W-:Y:S02]  /*00b0*/  IMAD R2, R0.reuse, R5, 0x2 ;  /* 0x0000000200027424 */ /* 0x040fe400078e0205 */
[----:B------:R-:W-:-:S03]  /*00c0*/  IMAD R7, R0, -0x180, R11 ;  /* 0xfffffe8000077824 */ /* 0x000fc600078e020b */
[----:B------:R-:W-:Y:S02]  /*00d0*/  IMNMX R4, R2, 0x8, PT ;  /* 0x0000000802047817 */ /* 0x000fe40003800200 */
[----:B------:R-:W-:Y:S02]  /*00e0*/  IABS R10, R7 ;  /* 0x00000007000a7213 */ /* 0x000fe40000000000 */
[-C--:B------:R-:W-:Y:S02]  /*00f0*/  IABS R13, R4.reuse ;  /* 0x00000004000d7213 */ /* 0x080fe40000000000 */
[-C--:B------:R-:W-:Y:S02]  /*0100*/  IABS R8, R4.reuse ;  /* 0x0000000400087213 */ /* 0x080fe40000000000 */
[----:B------:R-:W1:Y:S01]  /*0110*/  I2F.RP R5, R13 ;  /* 0x0000000d00057306 */ /* 0x000e620000209400 */
[----:B------:R-:W-:Y:S02]  /*0120*/  LOP3.LUT R7, R7, R4, RZ, 0x3c, !PT ;  /* 0x0000000407077212 */ /* 0x000fe400078e3cff */
[----:B------:R-:W-:-:S02]  /*0130*/  IMAD.MOV R8, RZ, RZ, -R8 ;  /* 0x000000ffff087224 */ /* 0x000fc400078e0a08 */
[----:B------:R-:W-:Y:S02]  /*0140*/  ISETP.GE.AND P2, PT, R7, RZ, PT ;  /* 0x000000ff0700720c */ /* 0x000fe40003f46270 */
[----:B------:R-:W-:Y:S01]  /*0150*/  LOP3.LUT R7, R49, 0x80, RZ, 0xc0, !PT ;  /* 0x0000008031077812 */ /* 0x000fe200078ec0ff */
[----:B-1----:R-:W1:Y:S02]  /*0160*/  MUFU.RCP R5, R5 ;  /* 0x0000000500057308 */ /* 0x002e640000001000 */
[----:B-1----:R-:W-:-:S06]  /*0170*/  IADD3 R2, R5, 0xffffffe, RZ ;  /* 0x0ffffffe05027810 */ /* 0x002fcc0007ffe0ff */
[----:B------:R1:W2:Y:S02]  /*0180*/  F2I.FTZ.U32.TRUNC.NTZ R3, R2 ;  /* 0x0000000200037305 */ /* 0x0002a4000021f000 */
[----:B-1----:R-:W-:Y:S02]  /*0190*/  IMAD.MOV.U32 R2, RZ, RZ, RZ ;  /* 0x000000ffff027224 */ /* 0x002fe400078e00ff */
[----:B--2---:R-:W-:-:S04]  /*01a0*/  IMAD.MOV R6, RZ, RZ, -R3 ;  /* 0x000000ffff067224 */ /* 0x004fc800078e0a03 */
[----:B------:R-:W-:Y:S02]  /*01b0*/  IMAD R9, R6, R13, RZ ;  /* 0x0000000d06097224 */ /* 0x000fe400078e02ff */
[----:B------:R-:W-:Y:S02]  /*01c0*/  IMAD.MOV.U32 R6, RZ, RZ, R10 ;  /* 0x000000ffff067224 */ /* 0x000fe400078e000a */
[----:B------:R-:W-:Y:S01]  /*01d0*/  IMAD.HI.U32 R3, R3, R9, R2 ;  /* 0x0000000903037227 */ /* 0x000fe200078e0002 */
[----:B------:R-:W-:-:S04]  /*01e0*/  SHF.R.U32.HI R9, RZ, 0x3, R49 ;  /* 0x00000003ff097819 */ /* 0x000fc80000011631 */
[----:B------:R-:W-:Y:S01]  /*01f0*/  SGXT.U32 R9, R9, 0x4 ;  /* 0x000000040909781a */ /* 0x000fe20000000000 */
[----:B------:R-:W-:-:S04]  /*0200*/  IMAD.HI.U32 R5, R3, R6, RZ ;  /* 0x0000000603057227 */ /* 0x000fc800078e00ff */
[----:B------:R-:W-:Y:S01]  /*0210*/  IMAD R2, R5, R8, R6 ;  /* 0x0000000805027224 */ /* 0x000fe200078e0206 */
[----:B------:R-:W-:-:S04]  /*0220*/  IABS R6, R11 ;  /* 0x0000000b00067213 */ /* 0x000fc80000000000 */
[----:B------:R-:W-:Y:S01]  /*0230*/  ISETP.GT.U32.AND P3, PT, R13, R2, PT ;  /* 0x000000020d00720c */ /* 0x000fe20003f64070 */
[----:B------:R-:W-:-:S12]  /*0240*/  IMAD.HI.U32 R3, R3, R6, RZ ;  /* 0x0000000603037227 */ /* 0x000fd800078e00ff */
[----:B------:R-:W-:Y:S01]  /*0250*/  @!P3 IMAD.IADD R2, R2, 0x1, -R13 ;  /* 0x000000010202b824 */ /* 0x000fe200078e0a0d */
[----:B------:R-:W-:-:S04]  /*0260*/  @!P3 IADD3 R5, R5, 0x1, RZ ;  /* 0x000000010505b810 */ /* 0x000fc80007ffe0ff */
[----:B------:R-:W-:Y:S01]  /*0270*/  ISETP.GE.U32.AND P0, PT, R2, R13, PT ;  /* 0x0000000d0200720c */ /* 0x000fe20003f06070 */
[----:B------:R-:W-:Y:S01]  /*0280*/  IMAD R2, R3, R8, R6 ;  /* 0x0000000803027224 */ /* 0x000fe200078e0206 */
[----:B------:R-:W-:Y:S01]  /*0290*/  SHF.R.U32.HI R8, RZ, 0x3, R7 ;  /* 0x00000003ff087819 */ /* 0x000fe20000011607 */
[----:B------:R-:W-:-:S03]  /*02a0*/  IMAD.SHL.U32 R7, R7, 0x8, RZ ;  /* 0x0000000807077824 */ /* 0x000fc600078e00ff */
[----:B------:R-:W-:Y:S02]  /*02b0*/  ISETP.GT.U32.AND P1, PT, R13, R2, PT ;  /* 0x000000020d00720c */ /* 0x000fe40003f24070 */
[----:B------:R-:W-:Y:S02]  /*02c0*/  LOP3.LUT R9, R9, R8, RZ, 0xfc, !PT ;  /* 0x0000000809097212 */ /* 0x000fe400078efcff */
[----:B------:R-:W-:-:S03]  /*02d0*/  LOP3.LUT R51, R8, 0xf, R49, 0xf8, !PT ;  /* 0x0000000f08337812 */ /* 0x000fc600078ef831 */
[----:B------:R-:W-:Y:S02]  /*02e0*/  @P0 IADD3 R5, R5, 0x1, RZ ;  /* 0x0000000105050810 */ /* 0x000fe40007ffe0ff */
[----:B------:R-:W-:Y:S01]  /*02f0*/  ISETP.NE.AND P0, PT, R4, RZ, PT ;  /* 0x000000ff0400720c */ /* 0x000fe20003f05270 */
[----:B------:R-:W-:Y:S02]  /*0300*/  IMAD.SHL.U32 R51, R51, 0x40, RZ ;  /* 0x0000004033337824 */ /* 0x000fe400078e00ff */
[----:B------:R-:W-:Y:S01]  /*0310*/  IMAD.MOV.U32 R6, RZ, RZ, R5 ;  /* 0x000000ffff067224 */ /* 0x000fe200078e0005 */
[----:B------:R-:W-:Y:S01]  /*0320*/  LOP3.LUT R5, RZ, R4, RZ, 0x33, !PT ;  /* 0x00000004ff057212 */ /* 0x000fe200078e33ff */
[----:B------:R-:W-:Y:S02]  /*0330*/  @!P1 IMAD.IADD R2, R2, 0x1, -R13 ;  /* 0x0000000102029824 */ /* 0x000fe400078e0a0d */
[----:B------:R-:W-:Y:S01]  /*0340*/  @!P2 IMAD.MOV R6, RZ, RZ, -R6 ;  /* 0x000000ffff06a224 */ /* 0x000fe200078e0a06 */
[----:B------:R-:W-:-:S02]  /*0350*/  ISETP.GE.AND P2, PT, R11, RZ, PT ;  /* 0x000000ff0b00720c */ /* 0x000fc40003f46270 */
[----:B------:R-:W-:Y:S02]  /*0360*/  ISETP.GT.U32.AND P1, PT, R13, R2, PT ;  /* 0x000000020d00720c */ /* 0x000fe40003f24070 */
[----:B------:R-:W-:Y:S01]  /*0370*/  SEL R3, R5, R6, !P0 ;  /* 0x0000000605037207 */ /* 0x000fe20004000000 */
[----:B------:R-:W-:-:S04]  /*0380*/  IMAD.SHL.U32 R6, R49, 0x8, RZ ;  /* 0x0000000831067824 */ /* 0x000fc800078e00ff */
[----:B------:R-:W-:Y:S01]  /*0390*/  IMAD.SHL.U32 R3, R3, 0x40, RZ ;  /* 0x0000004003037824 */ /* 0x000fe200078e00ff */
[C---:B------:R-:W-:Y:S02]  /*03a0*/  LOP3.LUT R10, R6.reuse, 0x38, RZ, 0xc0, !PT ;  /* 0x00000038060a7812 */ /* 0x040fe400078ec0ff */
[----:B------:R-:W-:Y:S02]  /*03b0*/  LOP3.LUT R59, R6, 0x8, RZ, 0xc0, !PT ;  /* 0x00000008063b7812 */ /* 0x000fe400078ec0ff */
[----:B------:R-:W-:Y:S01]  /*03c0*/  LOP3.LUT R11, R3, 0x20, R9, 0xfe, !PT ;  /* 0x00000020030b7812 */ /* 0x000fe200078efe09 */
[----:B------:R-:W-:Y:S01]  /*03d0*/  @!P1 IMAD.IADD R2, R2, 0x1, -R13 ;  /* 0x0000000102029824 */ /* 0x000fe200078e0a0d */
[--C-:B------:R-:W-:Y:S02]  /*03e0*/  LOP3.LUT R10, R10, 0x18, R49.reuse, 0x78, !PT ;  /* 0x000000180a0a7812 */ /* 0x100fe400078e7831 */
[----:B------:R-:W-:Y:S01]  /*03f0*/  PRMT R4, R11, 0x9910, RZ ;  /* 0x000099100b047816 */ /* 0x000fe200000000ff */
[----:B------:R-:W-:Y:S01]  /*0400*/  @!P2 IMAD.MOV R2, RZ, RZ, -R2 ;  /* 0x000000ffff02a224 */ /* 0x000fe200078e0a02 */
[----:B------:R-:W-:-:S03]  /*0410*/  LOP3.LUT R18, R10, 0x20, R49, 0x78, !PT ;  /* 0x000000200a127812 */ /* 0x000fc600078e7831 */
[----:B------:R-:W-:Y:S01]  /*0420*/  IMAD R4, R4, 0x2aab, RZ ;  /* 0x00002aab04047824 */ /* 0x000fe200078e02ff */
[----:B------:R-:W-:Y:S01]  /*0430*/  SEL R5, R5, R2, !P0 ;  /* 0x0000000205057207 */ /* 0x000fe20004000000 */
[----:B------:R-:W-:-:S03]  /*0440*/  IMAD R18, R9, 0x40, R18 ;  /* 0x0000004009127824 */ /* 0x000fc600078e0212 */
[----:B------:R-:W-:Y:S01]  /*0450*/  SHF.R.S32.HI R2, RZ, 0x10, R4 ;  /* 0x00000010ff027819 */ /* 0x000fe20000011404 */
[----:B------:R-:W-:Y:S01]  /*0460*/  IMAD R0, R0, 0x8, R5 ;  /* 0x0000000800007824 */ /* 0x000fe200078e0205 */
[-C--:B------:R-:W-:Y:S02]  /*0470*/  LOP3.LUT R4, R3, R9.reuse, RZ, 0xfc, !PT ;  /* 0x0000000903047212 */ /* 0x080fe400078efcff */
[----:B------:R-:W-:Y:S01]  /*0480*/  LOP3.LUT R12, R2, 0xffff, RZ, 0xc0, !PT ;  /* 0x0000ffff020c7812 */ /* 0x000fe200078ec0ff */
[----:B------:R-:W-:Y:S02]  /*0490*/  IMAD.SHL.U32 R0, R0, 0x40, RZ ;  /* 0x0000004000007824 */ /* 0x000fe400078e00ff */
[----:B------:R-:W-:Y:S01]  /*04a0*/  IMAD.HI R14, R4, 0x2aaaaaab, RZ ;  /* 0x2aaaaaab040e7827 */ /* 0x000fe200078e02ff */
[----:B------:R-:W-:Y:S02]  /*04b0*/  SHF.R.U32.HI R5, RZ, 0xf, R12 ;  /* 0x0000000fff057819 */ /* 0x000fe4000001160c */
[----:B------:R-:W-:-:S02]  /*04c0*/  LOP3.LUT R2, R0, R9, RZ, 0xfc, !PT ;  /* 0x0000000900027212 */ /* 0x000fc400078efcff */
[----:B------:R-:W-:Y:S02]  /*04d0*/  LEA.HI R12, R12, R5, RZ, 0x17 ;  /* 0x000000050c0c7211 */ /* 0x000fe400078fb8ff */
[----:B------:R-:W-:Y:S01]  /*04e0*/  LOP3.LUT R0, R0, 0x20, R9, 0xfe, !PT ;  /* 0x0000002000007812 */ /* 0x000fe200078efe09 */
[----:B------:R-:W-:Y:S01]  /*04f0*/  IMAD.HI R5, R2, 0x3531dec1, RZ ;  /* 0x3531dec102057827 */ /* 0x000fe200078e02ff */
[----:B------:R-:W-:Y:S02]  /*0500*/  PRMT R16, R12, 0x9910, RZ ;  /* 0x000099100c107816 */ /* 0x000fe400000000ff */
[----:B------:R-:W-:Y:S01]  /*0510*/  SHF.R.U32.HI R15, RZ, 0x1f, R14 ;  /* 0x0000001fff0f7819 */ /* 0x000fe2000001160e */
[----:B------:R-:W-:Y:S01]  /*0520*/  IMAD.HI R13, R0, 0x3531dec1, RZ ;  /* 0x3531dec1000d7827 */ /* 0x000fe200078e02ff */
[----:B------:R-:W-:Y:S02]  /*0530*/  SHF.R.U32.HI R12, RZ, 0x1f, R5 ;  /* 0x0000001fff0c7819 */ /* 0x000fe40000011605 */
[----:B------:R-:W-:Y:S01]  /*0540*/  LEA.HI R15, R14, R15, RZ, 0x17 ;  /* 0x0000000f0e0f7211 */ /* 0x000fe200078fb8ff */
[----:B------:R-:W-:Y:S01]  /*0550*/  IMAD R16, R16, 0xc00, RZ ;  /* 0x00000c0010107824 */ /* 0x000fe200078e02ff */
[----:B------:R-:W-:-:S02]  /*0560*/  LEA.HI R5, R5, R12, RZ, 0x1c ;  /* 0x0000000c05057211 */ /* 0x000fc400078fe0ff */
[----:B------:R-:W-:Y:S01]  /*0570*/  SHF.R.U32.HI R12, RZ, 0x1f, R13 ;  /* 0x0000001fff0c7819 */ /* 0x000fe2000001160d */
[----:B------:R-:W-:Y:S02]  /*0580*/  IMAD.MOV R16, RZ, RZ, -R16 ;  /* 0x000000ffff107224 */ /* 0x000fe400078e0a10 */
[----:B------:R-:W-:Y:S01]  /*0590*/  IMAD R5, R5, -0x4d, R2 ;  /* 0xffffffb305057824 */ /* 0x000fe200078e0202 */
[----:B------:R-:W-:Y:S01]  /*05a0*/  LEA.HI R13, R13, R12, RZ, 0x1c ;  /* 0x0000000c0d0d7211 */ /* 0x000fe200078fe0ff */
[----:B------:R-:W-:Y:S01]  /*05b0*/  IMAD R55, R15, -0xc00, R4 ;  /* 0xfffff4000f377824 */ /* 0x000fe200078e0204 */
[----:B------:R-:W-:Y:S01]  /*05c0*/  PRMT R12, R16, 0x7710, RZ ;  /* 0x00007710100c7816 */ /* 0x000fe200000000ff */
[----:B------:R-:W-:Y:S02]  /*05d0*/  IMAD R57, R5, 0x300, RZ ;  /* 0x0000030005397824 */ /* 0x000fe400078e02ff */
[----:B------:R-:W-:Y:S02]  /*05e0*/  IMAD R13, R13, -0x4d, R0 ;  /* 0xffffffb30d0d7824 */ /* 0x000fe400078e0200 */
[----:B------:R-:W-:Y:S01]  /*05f0*/  IMAD.IADD R11, R11, 0x1, R12 ;  /* 0x000000010b0b7824 */ /* 0x000fe200078e020c */
[----:B------:R-:W-:Y:S01]  /*0600*/  LOP3.LUT R4, R57, 0x38, R6, 0xf8, !PT ;  /* 0x0000003839047812 */ /* 0x000fe200078ef806 */
[----:B------:R-:W-:Y:S01]  /*0610*/  IMAD R56, R13, 0x300, RZ ;  /* 0x000003000d387824 */ /* 0x000fe200078e02ff */
[----:B------:R-:W-:Y:S01]  /*0620*/  SHF.R.S32.HI R9, RZ, 0x1f, R57 ;  /* 0x0000001fff097819 */ /* 0x000fe20000011439 */
[----:B------:R-:W-:Y:S01]  /*0630*/  IMAD R55, R55, 0x300, RZ ;  /* 0x0000030037377824 */ /* 0x000fe200078e02ff */
[----:B------:R-:W-:Y:S01]  /*0640*/  PRMT R54, R11, 0x9910, RZ ;  /* 0x000099100b367816 */ /* 0x000fe200000000ff */
[C---:B------:R-:W-:Y:S01]  /*0650*/  IMAD.WIDE R14, R4.reuse, R24, c[0x0][0x160] ;  /* 0x00005800040e7625 */ /* 0x040fe200078e0218 */
[----:B------:R-:W-:-:S02]  /*0660*/  LEA R12, P0, R4, c[0x0][0x160], 0x1 ;  /* 0x00005800040c7a11 */ /* 0x000fc400078008ff */
[----:B------:R-:W-:Y:S01]  /*0670*/  SHF.R.S32.HI R19, RZ, 0x1f, R56 ;  /* 0x0000001fff137819 */ /* 0x000fe20000011438 */
[----:B------:R-:W-:Y:S01]  /*0680*/  IMAD R54, R54, 0x300, RZ ;  /* 0x0000030036367824 */ /* 0x000fe200078e02ff */
[----:B------:R-:W-:Y:S01]  /*0690*/  LEA.HI.X R13, R4, c[0x0][0x164], R9, 0x1, P0 ;  /* 0x00005900040d7a11 */ /* 0x000fe200000f0c09 */
[----:B------:R-:W-:Y:S01]  /*06a0*/  IMAD.SHL.U32 R5, R18, 0x2, RZ ;  /* 0x0000000212057824 */ /* 0x000fe200078e00ff */
[--C-:B------:R-:W-:Y:S02]  /*06b0*/  LOP3.LUT R4, R56, 0x38, R6.reuse, 0xf8, !PT ;  /* 0x0000003838047812 */ /* 0x100fe400078ef806 */
[----:B------:R-:W-:Y:S02]  /*06c0*/  LOP3.LUT R9, R55, 0x38, R6, 0xf8, !PT ;  /* 0x0000003837097812 */ /* 0x000fe400078ef806 */
[C---:B------:R-:W-:Y:S01]  /*06d0*/  LEA R20, P0, R4.reuse, c[0x0][0x160], 0x1 ;  /* 0x0000580004147a11 */ /* 0x040fe200078008ff */
[----:B------:R-:W-:Y:S01]  /*06e0*/  IMAD.WIDE R16, R4, R24, c[0x0][0x160] ;  /* 0x0000580004107625 */ /* 0x000fe200078e0218 */
[----:B------:R-:W-:Y:S01]  /*06f0*/  SHF.R.S32.HI R18, RZ, 0x1f, R55 ;  /* 0x0000001fff127819 */ /* 0x000fe20000011437 */
[----:B------:R1:W-:Y:S01]  /*0700*/  LDGSTS.E.BYPASS.128 [R5], [R14.64] ;  /* 0x000000000e057fae */ /* 0x0003e2000b901c44 */
[----:B------:R-:W-:-:S02]  /*0710*/  LEA R22, P1, R9, c[0x0][0x168], 0x1 ;  /* 0x00005a0009167a11 */ /* 0x000fc400078208ff */
[----:B------:R-:W-:Y:S01]  /*0720*/  LOP3.LUT R11, R54, 0x38, R6, 0xf8, !PT ;  /* 0x00000038360b7812 */ /* 0x000fe200078ef806 */
[----:B------:R2:W-:Y:S01]  /*0730*/  LDGSTS.E.BYPASS.128 [R5+0x1000], [R16.64] ;  /* 0x0100000010057fae */ /* 0x0005e2000b901c44 */
[----:B------:R-:W-:Y:S02]  /*0740*/  LEA.HI.X R21, R4, c[0x0][0x164], R19, 0x1, P0 ;  /* 0x0000590004157a11 */ /* 0x000fe400000f0c13 */
[----:B------:R-:W-:Y:S01]  /*0750*/  LEA.HI.X R23, R9, c[0x0][0x16c], R18, 0x1, P1 ;  /* 0x00005b0009177a11 */ /* 0x000fe200008f0c12 */
[-C--:B------:R-:W-:Y:S01]  /*0760*/  IMAD.WIDE R18, R11, R24.reuse, c[0x0][0x168] ;  /* 0x00005a000b127625 */ /* 0x080fe200078e0218 */
[----:B------:R-:W0:Y:S01]  /*0770*/  LDGDEPBAR ;  /* 0x00000000000079af */ /* 0x000e220000000000 */
[----:B------:R-:W-:Y:S02]  /*0780*/  SHF.R.S32.HI R4, RZ, 0x1f, R54 ;  /* 0x0000001fff047819 */ /* 0x000fe40000011436 */
[----:B-1----:R-:W-:Y:S01]  /*0790*/  IMAD.WIDE R14, R9, R24, c[0x0][0x168] ;  /* 0x00005a00090e7625 */ /* 0x002fe200078e0218 */
[----:B------:R-:W-:-:S02]  /*07a0*/  LEA R24, P0, R11, c[0x0][0x168], 0x1 ;  /* 0x00005a000b187a11 */ /* 0x000fc400078008ff */
[----:B------:R-:W-:Y:S02]  /*07b0*/  LOP3.LUT R9, R49, 0x20, RZ, 0xc0, !PT ;  /* 0x0000002031097812 */ /* 0x000fe400078ec0ff */
[----:B------:R1:W-:Y:S01]  /*07c0*/  LDGSTS.E.BYPASS.128 [R5+0x4000], [R14.64] ;  /* 0x040000000e057fae */ /* 0x0003e2000b901c44 */
[----:B------:R-:W-:Y:S02]  /*07d0*/  LEA.HI.X R25, R11, c[0x0][0x16c], R4, 0x1, P0 ;  /* 0x00005b000b197a11 */ /* 0x000fe400000f0c04 */
[----:B------:R-:W-:Y:S01]  /*07e0*/  SHF.R.U32.HI R4, RZ, 0x2, R49 ;  /* 0x00000002ff047819 */ /* 0x000fe20000011631 */
[----:B------:R2:W-:Y:S01]  /*07f0*/  LDGSTS.E.BYPASS.128 [R5+0x5000], [R18.64] ;  /* 0x0500000012057fae */ /* 0x0005e2000b901c44 */
[----:B------:R-:W-:-:S03]  /*0800*/  SHF.R.U32.HI R9, RZ, 0x2, R9 ;  /* 0x00000002ff097819 */ /* 0x000fc60000011609 */
[----:B------:R-:W0:Y:S04]  /*0810*/  LDGDEPBAR ;  /* 0x00000000000079af */ /* 0x000e280000000000 */
[----:B------:R-:W-:Y:S01]  /*0820*/  BAR.SYNC.DEFER_BLOCKING 0x0 ;  /* 0x0000000000007b1d */ /* 0x000fe20000010000 */
[C-C-:B-1----:R-:W-:Y:S02]  /*0830*/  LOP3.LUT R14, R9.reuse, 0x10, R4.reuse, 0xf8, !PT ;  /* 0x00000010090e7812 */ /* 0x142fe400078ef804 */
[--C-:B------:R-:W-:Y:S02]  /*0840*/  LOP3.LUT R9, R9, 0x7, R49.reuse, 0xf8, !PT ;  /* 0x0000000709097812 */ /* 0x100fe400078ef831 */
[----:B------:R-:W-:Y:S02]  /*0850*/  LOP3.LUT R14, R14, 0x7, R49, 0xf8, !PT ;  /* 0x000000070e0e7812 */ /* 0x000fe400078ef831 */
[----:B------:R-:W-:-:S02]  /*0860*/  LOP3.LUT R9, R9, 0x10, R4, 0xf8, !PT ;  /* 0x0000001009097812 */ /* 0x000fc400078ef804 */
[----:B------:R-:W-:Y:S01]  /*0870*/  LOP3.LUT R4, R4, 0x18, RZ, 0xc0, !PT ;  /* 0x0000001804047812 */ /* 0x000fe200078ec0ff */
[----:B------:R-:W-:Y:S01]  /*0880*/  IMAD.SHL.U32 R39, R14, 0x40, RZ ;  /* 0x000000400e277824 */ /* 0x000fe200078e00ff */
[----:B------:R-:W-:-:S04]  /*0890*/  LEA R37, R9, 0x800, 0x6 ;  /* 0x0000080009257811 */ /* 0x000fc800078e30ff */
[-C--:B------:R-:W-:Y:S02]  /*08a0*/  LOP3.LUT R46, R39, R10.reuse, RZ, 0xfc, !PT ;  /* 0x0000000a272e7212 */ /* 0x080fe400078efcff */
[----:B------:R-:W-:-:S03]  /*08b0*/  LOP3.LUT R45, R37, R10, RZ, 0xfc, !PT ;  /* 0x0000000a252d7212 */ /* 0x000fc600078efcff */
[----:B------:R-:W-:Y:S02]  /*08c0*/  IMAD.SHL.U32 R46, R46, 0x2, RZ ;  /* 0x000000022e2e7824 */ /* 0x000fe400078e00ff */
[----:B------:R-:W-:Y:S01]  /*08d0*/  IMAD.SHL.U32 R45, R45, 0x2, RZ ;  /* 0x000000022d2d7824 */ /* 0x000fe200078e00ff */
[----:B------:R-:W-:Y:S01]  /*08e0*/  @!PT LDS RZ, [RZ] ;  /* 0x00000000fffff984 */ /* 0x000fe20000000800 */
[----:B------:R-:W-:Y:S01]  /*08f0*/  @!PT LDS RZ, [RZ] ;  /* 0x00000000fffff984 */ /* 0x000fe20000000800 */
[----:B------:R-:W-:Y:S01]  /*0900*/  @!PT LDS RZ, [RZ] ;  /* 0x00000000fffff984 */ /* 0x000fe20000000800 */
[----:B------:R1:W-:Y:S04]  /*0910*/  LDGSTS.E.BYPASS.128 [R5+0x2000], [R12.64+0x80] ;  /* 0x020000800c057fae */ /* 0x0003e8000b901c44 */
[----:B------:R3:W-:Y:S04]  /*0920*/  LDGSTS.E.BYPASS.128 [R5+0x3000], [R20.64+0x80] ;  /* 0x0300008014057fae */ /* 0x0007e8000b901c44 */
[----:B------:R-:W0:Y:S04]  /*0930*/  LDGDEPBAR ;  /* 0x00000000000079af */ /* 0x000e280000000000 */
[----:B------:R3:W-:Y:S01]  /*0940*/  LDGSTS.E.BYPASS.128 [R5+0x6000], [R22.64+0x80] ;  /* 0x0600008016057fae */ /* 0x0007e2000b901c44 */
[----:B-1----:R-:W-:-:S02]  /*0950*/  LOP3.LUT R12, R8, 0x8, R49, 0xf8, !PT ;  /* 0x00000008080c7812 */ /* 0x002fc400078ef831 */
[----:B------:R-:W-:Y:S01]  /*0960*/  LOP3.LUT R8, R58, 0x38, R6, 0x78, !PT ;  /* 0x000000383a087812 */ /* 0x000fe200078e7806 */
[----:B------:R1:W-:Y:S01]  /*0970*/  LDGSTS.E.BYPASS.128 [R5+0x7000], [R24.64+0x80] ;  /* 0x0700008018057fae */ /* 0x0003e2000b901c44 */
[----:B------:R-:W-:Y:S02]  /*0980*/  LOP3.LUT R12, R12, 0x7, R49, 0xf8, !PT ;  /* 0x000000070c0c7812 */ /* 0x000fe400078ef831 */
[-C--:B------:R-:W-:Y:S01]  /*0990*/  LOP3.LUT R47, R51, R8.reuse, RZ, 0xfc, !PT ;  /* 0x00000008332f7212 */ /* 0x080fe200078efcff */
[----:B------:R-:W0:Y:S01]  /*09a0*/  LDGDEPBAR ;  /* 0x00000000000079af */ /* 0x000e220000000000 */
[----:B------:R-:W-:Y:S02]  /*09b0*/  LEA R53, R12, 0x800, 0x6 ;  /* 0x000008000c357811 */ /* 0x000fe400078e30ff */
[----:B------:R-:W-:Y:S01]  /*09c0*/  LOP3.LUT R13, R6, 0x10, R59, 0x2e, !PT ;  /* 0x00000010060d7812 */ /* 0x000fe200078e2e3b */
[----:B------:R-:W-:Y:S01]  /*09d0*/  IMAD.SHL.U32 R47, R47, 0x2, RZ ;  /* 0x000000022f2f7824 */ /* 0x000fe200078e00ff */
[----:B------:R-:W-:-:S02]  /*09e0*/  LOP3.LUT R38, R53, R8, RZ, 0xfc, !PT ;  /* 0x0000000835267212 */ /* 0x000fc400078efcff */
[----:B------:R-:W-:-:S03]  /*09f0*/  LOP3.LUT R13, R13, 0x20, R6, 0xf8, !PT ;  /* 0x000000200d0d7812 */ /* 0x000fc600078ef806 */
[----:B------:R-:W-:Y:S01]  /*0a00*/  IMAD.SHL.U32 R38, R38, 0x2, RZ ;  /* 0x0000000226267824 */ /* 0x000fe200078e00ff */
[----:B------:R-:W-:-:S04]  /*0a10*/  LOP3.LUT R12, R13, R58, RZ, 0x3c, !PT ;  /* 0x0000003a0d0c7212 */ /* 0x000fc800078e3cff */
[C---:B------:R-:W-:Y:S02]  /*0a20*/  LOP3.LUT R44, R12.reuse, R51, RZ, 0xfc, !PT ;  /* 0x000000330c2c7212 */ /* 0x040fe400078efcff */
[----:B------:R-:W-:-:S03]  /*0a30*/  LOP3.LUT R36, R12, R53, RZ, 0xfc, !PT ;  /* 0x000000350c247212 */ /* 0x000fc600078efcff */
[----:B------:R-:W-:Y:S02]  /*0a40*/  IMAD.SHL.U32 R44, R44, 0x2, RZ ;  /* 0x000000022c2c7824 */ /* 0x000fe400078e00ff */
[----:B------:R-:W-:Y:S01]  /*0a50*/  IMAD.SHL.U32 R36, R36, 0x2, RZ ;  /* 0x0000000224247824 */ /* 0x000fe200078e00ff */
[----:B------:R-:W-:-:S04]  /*0a60*/  DEPBAR.LE SB0, 0x2 ;  /* 0x000080800000791a */ /* 0x000fc80000000000 */
[----:B------:R-:W-:Y:S06]  /*0a70*/  BAR.SYNC.DEFER_BLOCKING 0x0 ;  /* 0x0000000000007b1d */ /* 0x000fec0000010000 */
[----:B------:R-:W-:Y:S04]  /*0a80*/  LDSM.16.M88.4 R28, [R47] ;  /* 0x000000002f1c783b */ /* 0x000fe80000000200 */
[----:B--2---:R-:W2:Y:S04]  /*0a90*/  LDSM.16.M88.4 R16, [R46+0x4000] ;  /* 0x004000002e10783b */ /* 0x004ea80000000200 */
[----:B------:R-:W4:Y:S04]  /*0aa0*/  LDSM.16.M88.4 R8, [R45+0x4000] ;  /* 0x004000002d08783b */ /* 0x000f280000000200 */
[----:B---3--:R-:W1:Y:S04]  /*0ab0*/  LDSM.16.M88.4 R20, [R38] ;  /* 0x000000002614783b */ /* 0x008e680000000200 */
[----:B------:R-:W3:Y:S04]  /*0ac0*/  LDSM.16.M88.4 R40, [R44] ;  /* 0x000000002c28783b */ /* 0x000ee80000000200 */
[----:B------:R-:W1:Y:S01]  /*0ad0*/  LDSM.16.M88.4 R12, [R36] ;  /* 0x00000000240c783b */ /* 0x000e620000000200 */
[C---:B--2---:R-:W-:Y:S08]  /*0ae0*/  HMMA.16816.F32.BF16 R32, R28.reuse, R16, RZ ;  /* 0x000000101c20723c */ /* 0x044ff000000418ff */
[----:B----4-:R-:W-:Y:S08]  /*0af0*/  HMMA.16816.F32.BF16 R28, R28, R8, RZ ;  /* 0x000000081c1c723c */ /* 0x010ff000000418ff */
[C---:B-1----:R-:W-:Y:S08]  /*0b00*/  HMMA.16816.F32.BF16 R24, R20.reuse, R16, RZ ;  /* 0x000000101418723c */ /* 0x042ff000000418ff */
[----:B------:R-:W-:Y:S07]  /*0b10*/  HMMA.16816.F32.BF16 R20, R20, R8, RZ ;  /* 0x000000081414723c */ /* 0x000fee00000418ff */
[C---:B------:R-:W-:Y:S01]  /*0b20*/  LOP3.LUT R9, R6.reuse, 0x18, RZ, 0xc0, !PT ;  /* 0x0000001806097812 */ /* 0x040fe200078ec0ff */
[C---:B---3--:R-:W-:Y:S08]  /*0b30*/  HMMA.16816.F32.BF16 R32, R40.reuse, R18, R32 ;  /* 0x000000122820723c */ /* 0x048ff00000041820 */
[----:B------:R-:W-:Y:S07]  /*0b40*/  HMMA.16816.F32.BF16 R40, R40, R10, R28 ;  /* 0x0000000a2828723c */ /* 0x000fee000004181c */
[----:B------:R-:W-:Y:S01]  /*0b50*/  LOP3.LUT R28, R6, 0x20, R9, 0x2e, !PT ;  /* 0x00000020061c7812 */ /* 0x000fe200078e2e09 */
[----:B------:R-:W-:Y:S03]  /*0b60*/  HMMA.16816.F32.BF16 R16, R12, R18, R24 ;  /* 0x000000120c10723c */ /* 0x000fe60000041818 */
[----:B------:R-:W-:-:S02]  /*0b70*/  LOP3.LUT R30, R28, 0x18, R49, 0x78, !PT ;  /* 0x000000181c1e7812 */ /* 0x000fc400078e7831 */
[-CC-:B------:R-:W-:Y:S02]  /*0b80*/  LOP3.LUT R8, R51, R28.reuse, R58.reuse, 0xf6, !PT ;  /* 0x0000001c33087212 */ /* 0x180fe400078ef63a */
[C---:B------:R-:W-:Y:S02]  /*0b90*/  LOP3.LUT R9, R30.reuse, R39, RZ, 0xfc, !PT ;  /* 0x000000271e097212 */ /* 0x040fe400078efcff */
[----:B------:R-:W-:Y:S01]  /*0ba0*/  LOP3.LUT R52, R30, R37, RZ, 0xfc, !PT ;  /* 0x000000251e347212 */ /* 0x000fe200078efcff */
[----:B------:R-:W-:Y:S01]  /*0bb0*/  IMAD.SHL.U32 R39, R8, 0x2, RZ ;  /* 0x0000000208277824 */ /* 0x000fe200078e00ff */
[----:B------:R-:W-:Y:S01]  /*0bc0*/  LOP3.LUT R50, R53, R28, R58, 0xf6, !PT ;  /* 0x0000001c35327212 */ /* 0x000fe200078ef63a */
[----:B------:R-:W-:Y:S01]  /*0bd0*/  IMAD.SHL.U32 R37, R9, 0x2, RZ ;  /* 0x0000000209257824 */ /* 0x000fe200078e00ff */
[----:B------:R-:W-:Y:S01]  /*0be0*/  LOP3.LUT R58, R58, 0x30, R6, 0xf8, !PT ;  /* 0x000000303a3a7812 */ /* 0x000fe200078ef806 */
[----:B------:R-:W-:Y:S01]  /*0bf0*/  IMAD.SHL.U32 R52, R52, 0x2, RZ ;  /* 0x0000000234347824 */ /* 0x000fe200078e00ff */
[----:B------:R-:W-:Y:S01]  /*0c00*/  HMMA.16816.F32.BF16 R8, R12, R10, R20 ;  /* 0x0000000a0c08723c */ /* 0x000fe20000041814 */
[----:B------:R-:W-:Y:S01]  /*0c10*/  LDSM.16.M88.4 R20, [R39] ;  /* 0x000000002714783b */ /* 0x000fe20000000200 */
[----:B------:R-:W-:Y:S01]  /*0c20*/  LOP3.LUT R59, R58, 0x30, R59, 0x1e, !PT ;  /* 0x000000303a3b7812 */ /* 0x000fe200078e1e3b */
[----:B------:R-:W-:-:S02]  /*0c30*/  IMAD.SHL.U32 R50, R50, 0x2, RZ ;  /* 0x0000000232327824 */ /* 0x000fc400078e00ff */
[----:B------:R-:W1:Y:S01]  /*0c40*/  LDSM.16.M88.4 R24, [R37+0x4000] ;  /* 0x004000002518783b */ /* 0x000e620000000200 */
[C---:B------:R-:W-:Y:S02]  /*0c50*/  LOP3.LUT R51, R59.reuse, R51, RZ, 0xfc, !PT ;  /* 0x000000333b337212 */ /* 0x040fe400078efcff */
[----:B------:R-:W-:Y:S01]  /*0c60*/  LOP3.LUT R53, R59, R53, RZ, 0xfc, !PT ;  /* 0x000000353b357212 */ /* 0x000fe200078efcff */
[----:B------:R-:W2:Y:S02]  /*0c70*/  LDSM.16.M88.4 R12, [R52+0x4000] ;  /* 0x00400000340c783b */ /* 0x000ea40000000200 */
[----:B------:R-:W-:Y:S02]  /*0c80*/  IMAD.SHL.U32 R51, R51, 0x2, RZ ;  /* 0x0000000233337824 */ /* 0x000fe400078e00ff */
[----:B------:R-:W3:Y:S01]  /*0c90*/  LDSM.16.M88.4 R28, [R50] ;  /* 0x00000000321c783b */ /* 0x000ee20000000200 */
[----:B------:R-:W-:Y:S01]  /*0ca0*/  IMAD.SHL.U32 R53, R53, 0x2, RZ ;  /* 0x0000000235357824 */ /* 0x000fe200078e00ff */
[C---:B-1----:R-:W-:Y:S08]  /*0cb0*/  HMMA.16816.F32.BF16 R32, R20.reuse, R24, R32 ;  /* 0x000000181420723c */ /* 0x042ff00000041820 */
[----:B--2---:R-:W-:Y:S01]  /*0cc0*/  HMMA.16816.F32.BF16 R40, R20, R12, R40 ;  /* 0x0000000c1428723c */ /* 0x004fe20000041828 */
[----:B------:R-:W1:Y:S07]  /*0cd0*/  LDSM.16.M88.4 R20, [R51] ;  /* 0x000000003314783b */ /* 0x000e6e0000000200 */
[C---:B---3--:R-:W-:Y:S07]  /*0ce0*/  HMMA.16816.F32.BF16 R16, R28.reuse, R24, R16 ;  /* 0x000000181c10723c */ /* 0x048fee0000041810 */
[----:B------:R-:W-:Y:S01]  /*0cf0*/  IMAD.WIDE R24, R57, 0x2, RZ ;  /* 0x0000000239187825 */ /* 0x000fe200078e02ff */
[----:B------:R-:W-:Y:S07]  /*0d00*/  HMMA.16816.F32.BF16 R8, R28, R12, R8 ;  /* 0x0000000c1c08723c */ /* 0x000fee0000041808 */
[----:B------:R-:W-:Y:S01]  /*0d10*/  LOP3.LUT R28, R49, 0x7, RZ, 0xc0, !PT ;  /* 0x00000007311c7812 */ /* 0x000fe200078ec0ff */
[----:B------:R-:W-:-:S04]  /*0d20*/  IMAD.WIDE R12, R55, 0x2, RZ ;  /* 0x00000002370c7825 */ /* 0x000fc800078e02ff */
[----:B------:R-:W-:-:S04]  /*0d30*/  IMAD.WIDE.U32 R28, R28, 0x10, RZ ;  /* 0x000000101c1c7825 */ /* 0x000fc800078e00ff */
[----:B------:R-:W-:Y:S01]  /*0d40*/  IMAD.WIDE R30, R56, 0x2, RZ ;  /* 0x00000002381e7825 */ /* 0x000fe200078e02ff */
[C---:B------:R-:W-:Y:S02]  /*0d50*/  LOP3.LUT R58, R28.reuse, R12, RZ, 0xfc, !PT ;  /* 0x0000000c1c3a7212 */ /* 0x040fe400078efcff */
[C---:B------:R-:W-:Y:S02]  /*0d60*/  LOP3.LUT R12, R29.reuse, R13, RZ, 0xfc, !PT ;  /* 0x0000000d1d0c7212 */ /* 0x040fe400078efcff */
[----:B------:R-:W-:Y:S02]  /*0d70*/  LOP3.LUT R56, R28, R30, RZ, 0xfc, !PT ;  /* 0x0000001e1c387212 */ /* 0x000fe400078efcff */
[----:B------:R-:W-:Y:S01]  /*0d80*/  LOP3.LUT R13, R29, R31, RZ, 0xfc, !PT ;  /* 0x0000001f1d0d7212 */ /* 0x000fe200078efcff */
[----:B------:R-:W-:Y:S01]  /*0d90*/  IMAD.WIDE R30, R54, 0x2, RZ ;  /* 0x00000002361e7825 */ /* 0x000fe200078e02ff */
[----:B-1----:R-:W-:Y:S01]  /*0da0*/  HMMA.16816.F32.BF16 R32, R20, R26, R32 ;  /* 0x0000001a1420723c */ /* 0x002fe20000041820 */
[----:B------:R-:W-:-:S02]  /*0db0*/  LOP3.LUT R55, R28, R24, RZ, 0xfc, !PT ;  /* 0x000000181c377212 */ /* 0x000fc400078efcff */
[----:B------:R-:W-:Y:S02]  /*0dc0*/  LOP3.LUT R24, R29, R25, RZ, 0xfc, !PT ;  /* 0x000000191d187212 */ /* 0x000fe400078efcff */
[----:B------:R-:W-:Y:S02]  /*0dd0*/  LOP3.LUT R60, R28, R30, RZ, 0xfc, !PT ;  /* 0x0000001e1c3c7212 */ /* 0x000fe400078efcff */
[----:B------:R-:W-:Y:S01]  /*0de0*/  IADD3 R54, P3, R55, c[0x0][0x160], RZ ;  /* 0x0000580037367a10 */ /* 0x000fe20007f7e0ff */
[----:B------:R-:W-:Y:S01]  /*0df0*/  HMMA.16816.F32.BF16 R40, R20, R14, R40 ;  /* 0x0000000e1428723c */ /* 0x000fe20000041828 */
[----:B------:R-:W1:Y:S04]  /*0e00*/  LDSM.16.M88.4 R20, [R53] ;  /* 0x000000003514783b */ /* 0x000e680000000200 */
[----:B------:R-:W-:Y:S01]  /*0e10*/  BAR.SYNC.DEFER_BLOCKING 0x0 ;  /* 0x0000000000007b1d */ /* 0x000fe20000010000 */
[----:B------:R-:W-:-:S02]  /*0e20*/  IADD3 R56, P2, R56, c[0x0][0x160], RZ ;  /* 0x0000580038387a10 */ /* 0x000fc40007f5e0ff */
[----:B------:R-:W-:Y:S02]  /*0e30*/  IADD3 R58, P1, R58, c[0x0][0x168], RZ ;  /* 0x00005a003a3a7a10 */ /* 0x000fe40007f3e0ff */
[----:B------:R-:W-:Y:S02]  /*0e40*/  LOP3.LUT R25, R29, R31, RZ, 0xfc, !PT ;  /* 0x0000001f1d197212 */ /* 0x000fe400078efcff */
[----:B------:R-:W-:Y:S02]  /*0e50*/  IADD3 R60, P0, R60, c[0x0][0x168], RZ ;  /* 0x00005a003c3c7a10 */ /* 0x000fe40007f1e0ff */
[----:B------:R-:W-:Y:S02]  /*0e60*/  IADD3.X R55, R24, c[0x0][0x164], RZ, P3, !PT ;  /* 0x0000590018377a10 */ /* 0x000fe40001ffe4ff */
[----:B------:R-:W-:Y:S02]  /*0e70*/  IADD3.X R57, R13, c[0x0][0x164], RZ, P2, !PT ;  /* 0x000059000d397a10 */ /* 0x000fe400017fe4ff */
[----:B------:R-:W-:-:S02]  /*0e80*/  IADD3.X R59, R12, c[0x0][0x16c], RZ, P1, !PT ;  /* 0x00005b000c3b7a10 */ /* 0x000fc40000ffe4ff */
[----:B------:R-:W-:Y:S01]  /*0e90*/  IADD3.X R61, R25, c[0x0][0x16c], RZ, P0, !PT ;  /* 0x00005b00193d7a10 */ /* 0x000fe200007fe4ff */
[----:B------:R-:W-:Y:S01]  /*0ea0*/  @!PT LDS RZ, [RZ] ;  /* 0x00000000fffff984 */ /* 0x000fe20000000800 */
[----:B------:R-:W-:Y:S01]  /*0eb0*/  @!PT LDS RZ, [RZ] ;  /* 0x00000000fffff984 */ /* 0x000fe20000000800 */
[----:B------:R-:W-:Y:S01]  /*0ec0*/  @!PT LDS RZ, [RZ] ;  /* 0x00000000fffff984 */ /* 0x000fe20000000800 */
[----:B------:R2:W-:Y:S04]  /*0ed0*/  LDGSTS.E.BYPASS.128 [R5], [R54.64+0x100] ;  /* 0x0000010036057fae */ /* 0x0005e8000b901c44 */
[----:B------:R2:W-:Y:S04]  /*0ee0*/  LDGSTS.E.BYPASS.128 [R5+0x1000], [R56.64+0x100] ;  /* 0x0100010038057fae */ /* 0x0005e8000b901c44 */
[----:B------:R-:W0:Y:S04]  /*0ef0*/  LDGDEPBAR ;  /* 0x00000000000079af */ /* 0x000e280000000000 */
[----:B------:R2:W-:Y:S01]  /*0f00*/  LDGSTS.E.BYPASS.128 [R5+0x4000], [R58.64+0x100] ;  /* 0x040001003a057fae */ /* 0x0005e2000b901c44 */
[C---:B-1----:R-:W-:Y:S03]  /*0f10*/  HMMA.16816.F32.BF16 R24, R20.reuse, R26, R16 ;  /* 0x0000001a1418723c */ /* 0x042fe60000041810 */
[----:B------:R2:W-:Y:S04]  /*0f20*/  LDGSTS.E.BYPASS.128 [R5+0x5000], [R60.64+0x100] ;  /* 0x050001003c057fae */ /* 0x0005e8000b901c44 */
[----:B------:R-:W0:Y:S01]  /*0f30*/  LDGDEPBAR ;  /* 0x00000000000079af */ /* 0x000e220000000000 */
[----:B------:R-:W-:Y:S01]  /*0f40*/  HMMA.16816.F32.BF16 R12, R20, R14, R8 ;  /* 0x0000000e140c723c */ /* 0x000fe20000041808 */
[----:B------:R-:W-:-:S04]  /*0f50*/  DEPBAR.LE SB0, 0x2 ;  /* 0x000080800000791a */ /* 0x000fc80000000000 */
[----:B------:R-:W-:Y:S06]  /*0f60*/  BAR.SYNC.DEFER_BLOCKING 0x0 ;  /* 0x0000000000007b1d */ /* 0x000fec0000010000 */
[----:B------:R-:W-:Y:S04]  /*0f70*/  LDSM.16.M88.4 R16, [R47+0x2000] ;  /* 0x002000002f10783b */ /* 0x000fe80000000200 */
[----:B------:R-:W1:Y:S04]  /*0f80*/  LDSM.16.M88.4 R20, [R46+0x6000] ;  /* 0x006000002e14783b */ /* 0x000e680000000200 */
[----:B------:R-:W3:Y:S04]  /*0f90*/  LDSM.16.M88.4 R8, [R45+0x6000] ;  /* 0x006000002d08783b */ /* 0x000ee80000000200 */
[----:B------:R-:W4:Y:S01]  /*0fa0*/  LDSM.16.M88.4 R28, [R44+0x2000] ;  /* 0x002000002c1c783b */ /* 0x000f220000000200 */
[C---:B-1----:R-:W-:Y:S08]  /*0fb0*/  HMMA.16816.F32.BF16 R32, R16.reuse, R20, R32 ;  /* 0x000000141020723c */ /* 0x042ff00000041820 */
[----:B---3--:R-:W-:Y:S01]  /*0fc0*/  HMMA.16816.F32.BF16 R40, R16, R8, R40 ;  /* 0x000000081028723c */ /* 0x008fe20000041828 */
[----:B------:R-:W1:-:S15]  /*0fd0*/  LDSM.16.M88.4 R16, [R38+0x2000] ;  /* 0x002000002610783b */ /* 0x000e5e0000000200 */
[C---:B----4-:R-:W-:Y:S08]  /*0fe0*/  HMMA.16816.F32.BF16 R32, R28.reuse, R22, R32 ;  /* 0x000000161c20723c */ /* 0x050ff00000041820 */
[----:B------:R-:W-:Y:S01]  /*0ff0*/  HMMA.16816.F32.BF16 R40, R28, R10, R40 ;  /* 0x0000000a1c28723c */ /* 0x000fe20000041828 */
[----:B------:R-:W-:Y:S07]  /*1000*/  LDSM.16.M88.4 R28, [R51+0x2000] ;  /* 0x00200000331c783b */ /* 0x000fee0000000200 */
[C---:B-1----:R-:W-:Y:S08]  /*1010*/  HMMA.16816.F32.BF16 R24, R16.reuse, R20, R24 ;  /* 0x000000141018723c */ /* 0x042ff00000041818 */
[----:B------:R-:W-:Y:S01]  /*1020*/  HMMA.16816.F32.BF16 R12, R16, R8, R12 ;  /* 0x00000008100c723c */ /* 0x000fe2000004180c */
[----:B------:R-:W1:-:S15]  /*1030*/  LDSM.16.M88.4 R16, [R36+0x2000] ;  /* 0x002000002410783b */ /* 0x000e5e0000000200 */
[C---:B-1----:R-:W-:Y:S01]  /*1040*/  HMMA.16816.F32.BF16 R20, R16.reuse, R22, R24 ;  /* 0x000000161014723c */ /* 0x042fe20000041818 */
[----:B------:R-:W-:Y:S07]  /*1050*/  LDSM.16.M88.4 R24, [R37+0x6000] ;  /* 0x006000002518783b */ /* 0x000fee0000000200 */
[----:B------:R-:W-:Y:S01]  /*1060*/  HMMA.16816.F32.BF16 R8, R16, R10, R12 ;  /* 0x0000000a1008723c */ /* 0x000fe2000004180c */
[----:B------:R-:W1:Y:S04]  /*1070*/  LDSM.16.M88.4 R16, [R39+0x2000] ;  /* 0x002000002710783b */ /* 0x000e680000000200 */
[----:B------:R-:W3:Y:S03]  /*1080*/  LDSM.16.M88.4 R12, [R52+0x6000] ;  /* 0x00600000340c783b */ /* 0x000ee60000000200 */
[C---:B-1----:R-:W-:Y:S08]  /*1090*/  HMMA.16816.F32.BF16 R32, R16.reuse, R24, R32 ;  /* 0x000000181020723c */ /* 0x042ff00000041820 */
[----:B---3--:R-:W-:Y:S01]  /*10a0*/  HMMA.16816.F32.BF16 R40, R16, R12, R40 ;  /* 0x0000000c1028723c */ /* 0x008fe20000041828 */
[----:B------:R-:W1:-:S15]  /*10b0*/  LDSM.16.M88.4 R16, [R50+0x2000] ;  /* 0x002000003210783b */ /* 0x000e5e0000000200 */
[C---:B------:R-:W-:Y:S08]  /*10c0*/  HMMA.16816.F32.BF16 R32, R28.reuse, R26, R32 ;  /* 0x0000001a1c20723c */ /* 0x040ff00000041820 */
[----:B------:R-:W-:Y:S08]  /*10d0*/  HMMA.16816.F32.BF16 R40, R28, R14, R40 ;  /* 0x0000000e1c28723c */ /* 0x000ff00000041828 */
[C---:B-1----:R-:W-:Y:S08]  /*10e0*/  HMMA.16816.F32.BF16 R20, R16.reuse, R24, R20 ;  /* 0x000000181014723c */ /* 0x042ff00000041814 */
[----:B------:R-:W-:Y:S01]  /*10f0*/  HMMA.16816.F32.BF16 R8, R16, R12, R8 ;  /* 0x0000000c1008723c */ /* 0x000fe20000041808 */
[----:B------:R-:W1:Y:S04]  /*1100*/  LDSM.16.M88.4 R16, [R53+0x2000] ;  /* 0x002000003510783b */ /* 0x000e680000000200 */
[----:B------:R-:W-:Y:S06]  /*1110*/  BAR.SYNC.DEFER_BLOCKING 0x0 ;  /* 0x0000000000007b1d */ /* 0x000fec0000010000 */
[----:B------:R-:W-:Y:S01]  /*1120*/  @!PT LDS RZ, [RZ] ;  /* 0x00000000fffff984 */ /* 0x000fe20000000800 */
[----:B------:R-:W-:Y:S01]  /*1130*/  @!PT LDS RZ, [RZ] ;  /* 0x00000000fffff984 */ /* 0x000fe20000000800 */
[----:B------:R-:W-:Y:S01]  /*1140*/  @!PT LDS RZ, [RZ] ;  /* 0x00000000fffff984 */ /* 0x000fe20000000800 */
[----:B------:R2:W-:Y:S04]  /*1150*/  LDGSTS.E.BYPASS.128 [R5+0x2000], [R54.64+0x180] ;  /* 0x0200018036057fae */ /* 0x0005e8000b901c44 */
        /* <DEDUP_REMOVED lines=9> */
[----:B------:R-:W-:Y:S04]  /*11f0*/  LDSM.16.M88.4 R16, [R47] ;  /* 0x000000002f10783b */ /* 0x000fe80000000200 */
[----:B------:R-:W1:Y:S04]  /*1200*/  LDSM.16.M88.4 R20, [R46+0x4000] ;  /* 0x004000002e14783b */ /* 0x000e680000000200 */
[----:B------:R-:W3:Y:S04]  /*1210*/  LDSM.16.M88.4 R8, [R45+0x4000] ;  /* 0x004000002d08783b */ /* 0x000ee80000000200 */
[----:B------:R-:W4:Y:S01]  /*1220*/  LDSM.16.M88.4 R28, [R44] ;  /* 0x000000002c1c783b */ /* 0x000f220000000200 */
[C---:B-1----:R-:W-:Y:S08]  /*1230*/  HMMA.16816.F32.BF16 R32, R16.reuse, R20, R32 ;  /* 0x000000141020723c */ /* 0x042ff00000041820 */
[----:B---3--:R-:W-:Y:S01]  /*1240*/  HMMA.16816.F32.BF16 R40, R16, R8, R40 ;  /* 0x000000081028723c */ /* 0x008fe20000041828 */
[----:B------:R-:W1:-:S15]  /*1250*/  LDSM.16.M88.4 R16, [R38] ;  /* 0x000000002610783b */ /* 0x000e5e0000000200 */
[C---:B----4-:R-:W-:Y:S08]  /*1260*/  HMMA.16816.F32.BF16 R32, R28.reuse, R22, R32 ;  /* 0x000000161c20723c */ /* 0x050ff00000041820 */
[----:B------:R-:W-:Y:S01]  /*1270*/  HMMA.16816.F32.BF16 R40, R28, R10, R40 ;  /* 0x0000000a1c28723c */ /* 0x000fe20000041828 */
[----:B------:R-:W-:Y:S07]  /*1280*/  LDSM.16.M88.4 R28, [R51] ;  /* 0x00000000331c783b */ /* 0x000fee0000000200 */
[C---:B-1----:R-:W-:Y:S08]  /*1290*/  HMMA.16816.F32.BF16 R24, R16.reuse, R20, R24 ;  /* 0x000000141018723c */ /* 0x042ff00000041818 */
[----:B------:R-:W-:Y:S01]  /*12a0*/  HMMA.16816.F32.BF16 R12, R16, R8, R12 ;  /* 0x00000008100c723c */ /* 0x000fe2000004180c */
[----:B------:R-:W1:-:S15]  /*12b0*/  LDSM.16.M88.4 R16, [R36] ;  /* 0x000000002410783b */ /* 0x000e5e0000000200 */
[C---:B-1----:R-:W-:Y:S01]  /*12c0*/  HMMA.16816.F32.BF16 R20, R16.reuse, R22, R24 ;  /* 0x000000161014723c */ /* 0x042fe20000041818 */
[----:B------:R-:W-:Y:S07]  /*12d0*/  LDSM.16.M88.4 R24, [R37+0x4000] ;  /* 0x004000002518783b */ /* 0x000fee0000000200 */
[----:B------:R-:W-:Y:S01]  /*12e0*/  HMMA.16816.F32.BF16 R8, R16, R10, R12 ;  /* 0x0000000a1008723c */ /* 0x000fe2000004180c */
[----:B------:R-:W1:Y:S04]  /*12f0*/  LDSM.16.M88.4 R16, [R39] ;  /* 0x000000002710783b */ /* 0x000e680000000200 */
[----:B------:R-:W3:Y:S03]  /*1300*/  LDSM.16.M88.4 R12, [R52+0x4000] ;  /* 0x00400000340c783b */ /* 0x000ee60000000200 */
[C---:B-1----:R-:W-:Y:S08]  /*1310*/  HMMA.16816.F32.BF16 R32, R16.reuse, R24, R32 ;  /* 0x000000181020723c */ /* 0x042ff00000041820 */
[----:B---3--:R-:W-:Y:S01]  /*1320*/  HMMA.16816.F32.BF16 R40, R16, R12, R40 ;  /* 0x0000000c1028723c */ /* 0x008fe20000041828 */
[----:B------:R-:W1:-:S15]  /*1330*/  LDSM.16.M88.4 R16, [R50] ;  /* 0x000000003210783b */ /* 0x000e5e0000000200 */
[C---:B------:R-:W-:Y:S08]  /*1340*/  HMMA.16816.F32.BF16 R32, R28.reuse, R26, R32 ;  /* 0x0000001a1c20723c */ /* 0x040ff00000041820 */
[----:B------:R-:W-:Y:S08]  /*1350*/  HMMA.16816.F32.BF16 R40, R28, R14, R40 ;  /* 0x0000000e1c28723c */ /* 0x000ff00000041828 */
[C---:B-1----:R-:W-:Y:S08]  /*1360*/  HMMA.16816.F32.BF16 R20, R16.reuse, R24, R20 ;  /* 0x000000181014723c */ /* 0x042ff00000041814 */
[----:B------:R-:W-:Y:S01]  /*1370*/  HMMA.16816.F32.BF16 R8, R16, R12, R8 ;  /* 0x0000000c1008723c */ /* 0x000fe20000041808 */
[----:B------:R-:W1:Y:S04]  /*1380*/  LDSM.16.M88.4 R16, [R53] ;  /* 0x000000003510783b */ /* 0x000e680000000200 */
[----:B------:R-:W-:Y:S06]  /*1390*/  BAR.SYNC.DEFER_BLOCKING 0x0 ;  /* 0x0000000000007b1d */ /* 0x000fec0000010000 */
        /* <DEDUP_REMOVED lines=323> */
[----:B------:R2:W-:Y:S04]  /*27d0*/  LDGSTS.E.BYPASS.128 [R5], [R54.64+0x600], !PT ;  /* 0x0000060036057fae */ /* 0x0005e8000f901c44 */
[----:B------:R2:W-:Y:S04]  /*27e0*/  LDGSTS.E.BYPASS.128 [R5+0x1000], [R56.64+0x600], !PT ;  /* 0x0100060038057fae */ /* 0x0005e8000f901c44 */
[----:B------:R-:W0:Y:S04]  /*27f0*/  LDGDEPBAR ;  /* 0x00000000000079af */ /* 0x000e280000000000 */
[----:B------:R2:W-:Y:S01]  /*2800*/  LDGSTS.E.BYPASS.128 [R5+0x4000], [R58.64+0x600], !PT ;  /* 0x040006003a057fae */ /* 0x0005e2000f901c44 */
[C---:B-1----:R-:W-:Y:S03]  /*2810*/  HMMA.16816.F32.BF16 R16, R12.reuse, R18, R20 ;  /* 0x000000120c10723c */ /* 0x042fe60000041814 */
[----:B------:R2:W-:Y:S04]  /*2820*/  LDGSTS.E.BYPASS.128 [R5+0x5000], [R60.64+0x600], !PT ;  /* 0x050006003c057fae */ /* 0x0005e8000f901c44 */
[----:B------:R-:W0:Y:S01]  /*2830*/  LDGDEPBAR ;  /* 0x00000000000079af */ /* 0x000e220000000000 */
[----:B------:R-:W-:Y:S01]  /*2840*/  HMMA.16816.F32.BF16 R24, R12, R26, R8 ;  /* 0x0000001a0c18723c */ /* 0x000fe20000041808 */
[----:B------:R-:W-:-:S04]  /*2850*/  DEPBAR.LE SB0, 0x2 ;  /* 0x000080800000791a */ /* 0x000fc80000000000 */
[----:B------:R-:W-:Y:S06]  /*2860*/  BAR.SYNC.DEFER_BLOCKING 0x0 ;  /* 0x0000000000007b1d */ /* 0x000fec0000010000 */
[----:B------:R-:W-:Y:S04]  /*2870*/  LDSM.16.M88.4 R20, [R47+0x2000] ;  /* 0x002000002f14783b */ /* 0x000fe80000000200 */
[----:B------:R-:W1:Y:S04]  /*2880*/  LDSM.16.M88.4 R12, [R46+0x6000] ;  /* 0x006000002e0c783b */ /* 0x000e680000000200 */
[----:B------:R-:W3:Y:S04]  /*2890*/  LDSM.16.M88.4 R8, [R45+0x6000] ;  /* 0x006000002d08783b */ /* 0x000ee80000000200 */
[----:B------:R-:W4:Y:S04]  /*28a0*/  LDSM.16.M88.4 R28, [R38+0x2000] ;  /* 0x00200000261c783b */ /* 0x000f280000000200 */
[----:B------:R-:W2:Y:S01]  /*28b0*/  LDSM.16.M88.4 R44, [R44+0x2000] ;  /* 0x002000002c2c783b */ /* 0x000ea20000000200 */
[C---:B-1----:R-:W-:Y:S08]  /*28c0*/  HMMA.16816.F32.BF16 R32, R20.reuse, R12, R32 ;  /* 0x0000000c1420723c */ /* 0x042ff00000041820 */
[----:B---3--:R-:W-:Y:S01]  /*28d0*/  HMMA.16816.F32.BF16 R40, R20, R8, R40 ;  /* 0x000000081428723c */ /* 0x008fe20000041828 */
[----:B------:R-:W1:Y:S07]  /*28e0*/  LDSM.16.M88.4 R20, [R36+0x2000] ;  /* 0x002000002414783b */ /* 0x000e6e0000000200 */
[C---:B----4-:R-:W-:Y:S08]  /*28f0*/  HMMA.16816.F32.BF16 R16, R28.reuse, R12, R16 ;  /* 0x0000000c1c10723c */ /* 0x050ff00000041810 */
[----:B------:R-:W-:Y:S01]  /*2900*/  HMMA.16816.F32.BF16 R24, R28, R8, R24 ;  /* 0x000000081c18723c */ /* 0x000fe20000041818 */
[----:B------:R-:W-:Y:S04]  /*2910*/  LDSM.16.M88.4 R28, [R39+0x2000] ;  /* 0x00200000271c783b */ /* 0x000fe80000000200 */
[----:B------:R-:W3:Y:S03]  /*2920*/  LDSM.16.M88.4 R36, [R37+0x6000] ;  /* 0x006000002524783b */ /* 0x000ee60000000200 */
[C---:B--2---:R-:W-:Y:S08]  /*2930*/  HMMA.16816.F32.BF16 R32, R44.reuse, R14, R32 ;  /* 0x0000000e2c20723c */ /* 0x044ff00000041820 */
[----:B------:R-:W-:Y:S01]  /*2940*/  HMMA.16816.F32.BF16 R40, R44, R10, R40 ;  /* 0x0000000a2c28723c */ /* 0x000fe20000041828 */
[----:B------:R-:W2:Y:S07]  /*2950*/  LDSM.16.M88.4 R44, [R52+0x6000] ;  /* 0x00600000342c783b */ /* 0x000eae0000000200 */
[C---:B-1----:R-:W-:Y:S01]  /*2960*/  HMMA.16816.F32.BF16 R16, R20.reuse, R14, R16 ;  /* 0x0000000e1410723c */ /* 0x042fe20000041810 */
[----:B------:R-:W1:Y:S07]  /*2970*/  LDSM.16.M88.4 R12, [R50+0x2000] ;  /* 0x00200000320c783b */ /* 0x000e6e0000000200 */
[----:B------:R-:W-:Y:S01]  /*2980*/  HMMA.16816.F32.BF16 R24, R20, R10, R24 ;  /* 0x0000000a1418723c */ /* 0x000fe20000041818 */
[----:B------:R-:W4:Y:S04]  /*2990*/  LDSM.16.M88.4 R8, [R51+0x2000] ;  /* 0x002000003308783b */ /* 0x000f280000000200 */
[----:B------:R-:W4:Y:S04]  /*29a0*/  LDSM.16.M88.4 R20, [R53+0x2000] ;  /* 0x002000003514783b */ /* 0x000f280000000200 */
[----:B------:R-:W-:Y:S01]  /*29b0*/  BAR.SYNC.DEFER_BLOCKING 0x0 ;  /* 0x0000000000007b1d */ /* 0x000fe20000010000 */
[C---:B---3--:R-:W-:Y:S08]  /*29c0*/  HMMA.16816.F32.BF16 R32, R28.reuse, R36, R32 ;  /* 0x000000241c20723c */ /* 0x048ff00000041820 */
[----:B--2---:R-:W-:Y:S07]  /*29d0*/  HMMA.16816.F32.BF16 R40, R28, R44, R40 ;  /* 0x0000002c1c28723c */ /* 0x004fee0000041828 */
[C---:B------:R-:W-:Y:S01]  /*29e0*/  IMAD.SHL.U32 R28, R49.reuse, 0x10, RZ ;  /* 0x00000010311c7824 */ /* 0x040fe200078e00ff */
[----:B------:R-:W-:Y:S01]  /*29f0*/  @!PT LDS RZ, [RZ] ;  /* 0x00000000fffff984 */ /* 0x000fe20000000800 */
[----:B------:R-:W-:Y:S01]  /*2a00*/  @!PT LDS RZ, [RZ] ;  /* 0x00000000fffff984 */ /* 0x000fe20000000800 */
[----:B------:R-:W-:Y:S01]  /*2a10*/  @!PT LDS RZ, [RZ] ;  /* 0x00000000fffff984 */ /* 0x000fe20000000800 */
[----:B------:R2:W-:Y:S01]  /*2a20*/  LDGSTS.E.BYPASS.128 [R5+0x2000], [R54.64+0x680], !PT ;  /* 0x0200068036057fae */ /* 0x0005e2000f901c44 */
[----:B------:R-:W-:Y:S01]  /*2a30*/  IMAD.SHL.U32 R49, R49, 0x2, RZ ;  /* 0x0000000231317824 */ /* 0x000fe200078e00ff */
[----:B-1----:R-:W-:Y:S02]  /*2a40*/  HMMA.16816.F32.BF16 R16, R12, R36, R16 ;  /* 0x000000240c10723c */ /* 0x002fe40000041810 */
[----:B------:R-:W-:Y:S01]  /*2a50*/  LOP3.LUT R28, R28, 0xc0, RZ, 0xc0, !PT ;  /* 0x000000c01c1c7812 */ /* 0x000fe200078ec0ff */
[----:B------:R2:W-:Y:S03]  /*2a60*/  LDGSTS.E.BYPASS.128 [R5+0x3000], [R56.64+0x680], !PT ;  /* 0x0300068038057fae */ /* 0x0005e6000f901c44 */
[----:B------:R-:W-:Y:S01]  /*2a70*/  LOP3.LUT R49, R28, 0x6, R49, 0xf8, !PT ;  /* 0x000000061c317812 */ /* 0x000fe200078ef831 */
[----:B------:R-:W0:Y:S01]  /*2a80*/  LDGDEPBAR ;  /* 0x00000000000079af */ /* 0x000e220000000000 */
[----:B----4-:R-:W-:Y:S03]  /*2a90*/  HMMA.16816.F32.BF16 R32, R8, R38, R32 ;  /* 0x000000260820723c */ /* 0x010fe60000041820 */
[----:B------:R2:W-:Y:S01]  /*2aa0*/  LDGSTS.E.BYPASS.128 [R5+0x6000], [R58.64+0x680], !PT ;  /* 0x060006803a057fae */ /* 0x0005e2000f901c44 */
[----:B------:R-:W-:-:S03]  /*2ab0*/  IMAD R49, R48, 0x10, R49 ;  /* 0x0000001030317824 */ /* 0x000fc600078e0231 */
[----:B------:R2:W-:Y:S01]  /*2ac0*/  LDGSTS.E.BYPASS.128 [R5+0x7000], [R60.64+0x680], !PT ;  /* 0x070006803c057fae */ /* 0x0005e2000f901c44 */
[----:B------:R-:W-:Y:S01]  /*2ad0*/  HMMA.16816.F32.BF16 R40, R8, R46, R40 ;  /* 0x0000002e0828723c */ /* 0x000fe20000041828 */
[C---:B------:R-:W-:Y:S02]  /*2ae0*/  IADD3 R4, R7.reuse, R49, R4 ;  /* 0x0000003107047210 */ /* 0x040fe40007ffe004 */
[----:B------:R-:W0:Y:S01]  /*2af0*/  LDGDEPBAR ;  /* 0x00000000000079af */ /* 0x000e220000000000 */
[----:B------:R-:W-:-:S03]  /*2b00*/  LOP3.LUT R7, R7, 0x3f8, R6, 0xf8, !PT ;  /* 0x000003f807077812 */ /* 0x000fc600078ef806 */
[----:B------:R-:W-:Y:S01]  /*2b10*/  IADD3 R9, R4, 0x200, RZ ;  /* 0x0000020004097810 */ /* 0x000fe20007ffe0ff */
[----:B------:R-:W-:Y:S01]  /*2b20*/  HMMA.16816.F32.BF16 R24, R12, R44, R24 ;  /* 0x0000002c0c18723c */ /* 0x000fe20000041818 */
[----:B------:R-:W-:Y:S02]  /*2b30*/  SHF.R.U32.HI R11, RZ, 0x3, R7 ;  /* 0x00000003ff0b7819 */ /* 0x000fe40000011607 */
[----:B------:R-:W-:Y:S02]  /*2b40*/  SHF.R.U32.HI R8, RZ, 0x3, R4 ;  /* 0x00000003ff087819 */ /* 0x000fe40000011604 */
[----:B------:R-:W-:Y:S02]  /*2b50*/  SHF.R.U32.HI R10, RZ, 0x3, R9 ;  /* 0x00000003ff0a7819 */ /* 0x000fe40000011609 */
[----:B------:R-:W-:Y:S01]  /*2b60*/  LOP3.LUT R12, R11, 0xf8, RZ, 0xc0, !PT ;  /* 0x000000f80b0c7812 */ /* 0x000fe200078ec0ff */
[----:B------:R-:W-:Y:S01]  /*2b70*/  HMMA.16816.F32.BF16 R16, R20, R38, R16 ;  /* 0x000000261410723c */ /* 0x000fe20000041810 */
[----:B------:R-:W-:-:S02]  /*2b80*/  LOP3.LUT R9, R8, 0xf8, RZ, 0xc0, !PT ;  /* 0x000000f808097812 */ /* 0x000fc400078ec0ff */
[----:B------:R-:W-:Y:S01]  /*2b90*/  LOP3.LUT R11, R10, 0x1ffffff8, RZ, 0xc0, !PT ;  /* 0x1ffffff80a0b7812 */ /* 0x000fe200078ec0ff */
[----:B------:R-:W-:Y:S01]  /*2ba0*/  IMAD.IADD R12, R7, 0x1, R12 ;  /* 0x00000001070c7824 */ /* 0x000fe200078e020c */
[----:B------:R-:W-:Y:S01]  /*2bb0*/  F2FP.BF16.PACK_AB R33, R33, R32 ;  /* 0x000000202121723e */ /* 0x000fe200000010ff */
[C---:B------:R-:W-:Y:S01]  /*2bc0*/  IMAD.IADD R9, R4.reuse, 0x1, R9 ;  /* 0x0000000104097824 */ /* 0x040fe200078e0209 */
[----:B------:R-:W-:Y:S01]  /*2bd0*/  F2FP.BF16.PACK_AB R34, R35, R34 ;  /* 0x000000222322723e */ /* 0x000fe200000010ff */
[----:B------:R-:W-:Y:S01]  /*2be0*/  IMAD.IADD R11, R4, 0x1, R11 ;  /* 0x00000001040b7824 */ /* 0x000fe200078e020b */
[----:B------:R-:W-:Y:S01]  /*2bf0*/  F2FP.BF16.PACK_AB R41, R41, R40 ;  /* 0x000000282929723e */ /* 0x000fe200000010ff */
[----:B------:R-:W-:-:S04]  /*2c00*/  DEPBAR.LE SB0, 0x0 ;  /* 0x000080000000791a */ /* 0x000fc80000000000 */
[----:B------:R-:W-:Y:S01]  /*2c10*/  IMAD.SHL.U32 R4, R9, 0x2, RZ ;  /* 0x0000000209047824 */ /* 0x000fe200078e00ff */
[----:B------:R-:W-:Y:S01]  /*2c20*/  BAR.SYNC.DEFER_BLOCKING 0x0 ;  /* 0x0000000000007b1d */ /* 0x000fe20000010000 */
[----:B------:R-:W-:Y:S01]  /*2c30*/  IMAD.SHL.U32 R7, R11, 0x2, RZ ;  /* 0x000000020b077824 */ /* 0x000fe200078e00ff */
[----:B------:R-:W-:Y:S01]  /*2c40*/  F2FP.BF16.PACK_AB R42, R43, R42 ;  /* 0x0000002a2b2a723e */ /* 0x000fe200000010ff */
[----:B------:R-:W-:Y:S01]  /*2c50*/  IMAD.SHL.U32 R12, R12, 0x2, RZ ;  /* 0x000000020c0c7824 */ /* 0x000fe200078e00ff */
[----:B------:R-:W-:Y:S01]  /*2c60*/  HMMA.16816.F32.BF16 R24, R20, R46, R24 ;  /* 0x0000002e1418723c */ /* 0x000fe20000041818 */
[----:B--2---:R-:W-:-:S04]  /*2c70*/  LOP3.LUT R5, R3, 0x38, R6, 0xf8, !PT ;  /* 0x0000003803057812 */ /* 0x004fc800078ef806 */
[----:B------:R-:W-:Y:S02]  /*2c80*/  F2FP.BF16.PACK_AB R17, R17, R16 ;  /* 0x000000101111723e */ /* 0x000fe400000010ff */
[----:B------:R-:W-:Y:S01]  /*2c90*/  F2FP.BF16.PACK_AB R18, R19, R18 ;  /* 0x000000121312723e */ /* 0x000fe200000010ff */
[----:B------:R-:W-:Y:S01]  /*2ca0*/  IMAD.MOV.U32 R19, RZ, RZ, 0x2 ;  /* 0x00000002ff137424 */ /* 0x000fe200078e00ff */
[----:B------:R-:W-:-:S04]  /*2cb0*/  ISETP.GE.AND P0, PT, R5, 0xc00, PT ;  /* 0x00000c000500780c */ /* 0x000fc80003f06270 */
[C---:B------:R-:W-:Y:S01]  /*2cc0*/  ISETP.LT.AND P1, PT, R2.reuse, 0x4d, !P0 ;  /* 0x0000004d0200780c */ /* 0x040fe20004721270 */
[----:B------:R-:W-:Y:S01]  /*2cd0*/  IMAD R2, R2, 0xc00, R5 ;  /* 0x00000c0002027824 */ /* 0x000fe200078e0205 */
[----:B------:R-:W-:-:S03]  /*2ce0*/  ISETP.LT.AND P0, PT, R0, 0x4d, !P0 ;  /* 0x0000004d0000780c */ /* 0x000fc60004701270 */
[----:B------:R-:W-:Y:S01]  /*2cf0*/  IMAD.WIDE R2, R2, R19, c[0x0][0x170] ;  /* 0x00005c0002027625 */ /* 0x000fe200078e0213 */
[----:B------:R-:W-:Y:S04]  /*2d00*/  STS [R4], R33 ;  /* 0x0000002104007388 */ /* 0x000fe80000000800 */
[----:B------:R-:W-:Y:S01]  /*2d10*/  STS [R7+0x400], R34 ;  /* 0x0004002207007388 */ /* 0x000fe20000000800 */
[----:B------:R-:W-:Y:S02]  /*2d20*/  F2FP.BF16.PACK_AB R25, R25, R24 ;  /* 0x000000181919723e */ /* 0x000fe400000010ff */
[----:B------:R-:W-:Y:S01]  /*2d30*/  F2FP.BF16.PACK_AB R26, R27, R26 ;  /* 0x0000001a1b1a723e */ /* 0x000fe200000010ff */
[----:B------:R-:W-:Y:S04]  /*2d40*/  STS [R4+0x40], R41 ;  /* 0x0000402904007388 */ /* 0x000fe80000000800 */
[----:B------:R-:W-:Y:S04]  /*2d50*/  STS [R7+0x440], R42 ;  /* 0x0004402a07007388 */ /* 0x000fe80000000800 */
[----:B------:R-:W-:Y:S06]  /*2d60*/  BAR.SYNC.DEFER_BLOCKING 0x0 ;  /* 0x0000000000007b1d */ /* 0x000fec0000010000 */
[----:B------:R-:W1:Y:S04]  /*2d70*/  LDS.128 R8, [R12] ;  /* 0x000000000c087984 */ /* 0x000e680000000c00 */
[----:B------:R-:W-:Y:S06]  /*2d80*/  BAR.SYNC.DEFER_BLOCKING 0x0 ;  /* 0x0000000000007b1d */ /* 0x000fec0000010000 */
[----:B------:R2:W-:Y:S04]  /*2d90*/  STS [R4], R17 ;  /* 0x0000001104007388 */ /* 0x0005e80000000800 */
[----:B------:R2:W-:Y:S04]  /*2da0*/  STS [R7+0x400], R18 ;  /* 0x0004001207007388 */ /* 0x0005e80000000800 */
[----:B------:R2:W-:Y:S04]  /*2db0*/  STS [R4+0x40], R25 ;  /* 0x0000401904007388 */ /* 0x0005e80000000800 */
[----:B------:R2:W-:Y:S04]  /*2dc0*/  STS [R7+0x440], R26 ;  /* 0x0004401a07007388 */ /* 0x0005e80000000800 */
[----:B------:R-:W-:Y:S06]  /*2dd0*/  BAR.SYNC.DEFER_BLOCKING 0x0 ;  /* 0x0000000000007b1d */ /* 0x000fec0000010000 */
[----:B-1----:R2:W-:Y:S01]  /*2de0*/  @P1 STG.E.128 [R2.64], R8 ;  /* 0x0000000802001986 */ /* 0x0025e2000c101d04 */
[----:B------:R-:W-:Y:S05]  /*2df0*/  @!P0 EXIT ;  /* 0x000000000000894d */ /* 0x000fea0003800000 */
[----:B------:R-:W1:Y:S01]  /*2e00*/  LDS.128 R12, [R12] ;  /* 0x000000000c0c7984 */ /* 0x000e620000000c00 */
[----:B--2---:R-:W-:-:S04]  /*2e10*/  IMAD R2, R0, 0xc00, R5 ;  /* 0x00000c0000027824 */ /* 0x004fc800078e0205 */
[----:B------:R-:W-:-:S05]  /*2e20*/  IMAD.WIDE R2, R2, R19, c[0x0][0x170] ;  /* 0x00005c0002027625 */ /* 0x000fca00078e0213 */
[----:B-1----:R-:W-:Y:S01]  /*2e30*/  STG.E.128 [R2.64], R12 ;  /* 0x0000000c02007986 */ /* 0x002fe2000c101d04 */
[----:B------:R-:W-:Y:S05]  /*2e40*/  EXIT ;  /* 0x000000000000794d */ /* 0x000fea0003800000 */
.L_x_0:
[----:B------:R-:W-:-:S00]  /*2e50*/  BRA `(.L_x_0) ;  /* 0xfffffff000007947 */ /* 0x000fc0000383ffff */
[----:B------:R-:W-:-:S00]  /*2e60*/  NOP ;  /* 0x0000000000007918 */ /* 0x000fc00000000000 */
        /* <DEDUP_REMOVED lines=9> */
.L_x_1:


//--------------------- .nv.shared.triton_mm      --------------------------
	.section	.nv.shared.triton_mm,"aw",@nobits
	.sectionflags	@""
	.align	16
